	.headerflags	@"EF_CUDA_TEXMODE_UNIFIED EF_CUDA_64BIT_ADDRESS EF_CUDA_ACCELERATORS EF_CUDA_SM90 EF_CUDA_VIRTUAL_SM(EF_CUDA_SM90)"
	.elftype	@"ET_EXEC"


//--------------------- .nv.info                  --------------------------
	.section	.nv.info,"",@"SHT_CUDA_INFO"
	.align	4


	//----- nvinfo : EIATTR_REGCOUNT
	.align		4
        /*0000*/ 	.byte	0x04, 0x2f
        /*0002*/ 	.short	(.L_3 - .L_2)
	.align		4
.L_2:
        /*0004*/ 	.word	index@(triton_poi_fused__native_batch_norm_legit_no_training_add_28)
        /*0008*/ 	.word	0x00000016


	//----- nvinfo : EIATTR_MIN_STACK_SIZE
	.align		4
.L_3:
        /*000c*/ 	.byte	0x04, 0x12
        /*000e*/ 	.short	(.L_5 - .L_4)
	.align		4
.L_4:
        /*0010*/ 	.word	index@(triton_poi_fused__native_batch_norm_legit_no_training_add_28)
        /*0014*/ 	.word	0x00000000


	//----- nvinfo : EIATTR_FRAME_SIZE
	.align		4
.L_5:
        /*0018*/ 	.byte	0x04, 0x11
        /*001a*/ 	.short	(.L_7 - .L_6)
	.align		4
.L_6:
        /*001c*/ 	.word	index@(triton_poi_fused__native_batch_norm_legit_no_training_add_28)
        /*0020*/ 	.word	0x00000000


	//----- nvinfo : EIATTR_MIN_STACK_SIZE
	.align		4
.L_7:
        /*0024*/ 	.byte	0x04, 0x12
        /*0026*/ 	.short	(.L_9 - .L_8)
	.align		4
.L_8:
        /*0028*/ 	.word	index@(triton_poi_fused__native_batch_norm_legit_no_training_add_28)
        /*002c*/ 	.word	0x00000000
.L_9:


//--------------------- .nv.info.triton_poi_fused__native_batch_norm_legit_no_training_add_28 --------------------------
	.section	.nv.info.triton_poi_fused__native_batch_norm_legit_no_training_add_28,"",@"SHT_CUDA_INFO"
	.sectionflags	@""
	.align	4


	//----- nvinfo : EIATTR_CUDA_API_VERSION
	.align		4
        /*0000*/ 	.byte	0x04, 0x37
        /*0002*/ 	.short	(.L_11 - .L_10)
.L_10:
        /*0004*/ 	.word	0x0000007c


	//----- nvinfo : EIATTR_KPARAM_INFO
	.align		4
.L_11:
        /*0008*/ 	.byte	0x04, 0x17
        /*000a*/ 	.short	(.L_13 - .L_12)
.L_12:
        /*000c*/ 	.word	0x00000000
        /*0010*/ 	.short	0x0007
        /*0012*/ 	.short	0x0038
        /*0014*/ 	.byte	0x00, 0xf0, 0x11, 0x00


	//----- nvinfo : EIATTR_KPARAM_INFO
	.align		4
.L_13:
        /*0018*/ 	.byte	0x04, 0x17
        /*001a*/ 	.short	(.L_15 - .L_14)
.L_14:
        /*001c*/ 	.word	0x00000000
        /*0020*/ 	.short	0x0006
        /*0022*/ 	.short	0x0030
        /*0024*/ 	.byte	0x00, 0xf4, 0x21, 0x00


	//----- nvinfo : EIATTR_KPARAM_INFO
	.align		4
.L_15:
        /*0028*/ 	.byte	0x04, 0x17
        /*002a*/ 	.short	(.L_17 - .L_16)
.L_16:
        /*002c*/ 	.word	0x00000000
        /*0030*/ 	.short	0x0005
        /*0032*/ 	.short	0x0028
        /*0034*/ 	.byte	0x00, 0xf4, 0x21, 0x00


	//----- nvinfo : EIATTR_KPARAM_INFO
	.align		4
.L_17:
        /*0038*/ 	.byte	0x04, 0x17
        /*003a*/ 	.short	(.L_19 - .L_18)
.L_18:
        /*003c*/ 	.word	0x00000000
        /*0040*/ 	.short	0x0004
        /*0042*/ 	.short	0x0020
        /*0044*/ 	.byte	0x00, 0xf4, 0x21, 0x00


	//----- nvinfo : EIATTR_KPARAM_INFO
	.align		4
.L_19:
        /*0048*/ 	.byte	0x04, 0x17
        /*004a*/ 	.short	(.L_21 - .L_20)
.L_20:
        /*004c*/ 	.word	0x00000000
        /*0050*/ 	.short	0x0003
        /*0052*/ 	.short	0x0018
        /*0054*/ 	.byte	0x00, 0xf4, 0x21, 0x00


	//----- nvinfo : EIATTR_KPARAM_INFO
	.align		4
.L_21:
        /*0058*/ 	.byte	0x04, 0x17
        /*005a*/ 	.short	(.L_23 - .L_22)
.L_22:
        /*005c*/ 	.word	0x00000000
        /*0060*/ 	.short	0x0002
        /*0062*/ 	.short	0x0010
        /*0064*/ 	.byte	0x00, 0xf4, 0x21, 0x00


	//----- nvinfo : EIATTR_KPARAM_INFO
	.align		4
.L_23:
        /*0068*/ 	.byte	0x04, 0x17
        /*006a*/ 	.short	(.L_25 - .L_24)
.L_24:
        /*006c*/ 	.word	0x00000000
        /*0070*/ 	.short	0x0001
        /*0072*/ 	.short	0x0008
        /*0074*/ 	.byte	0x00, 0xf4, 0x21, 0x00


	//----- nvinfo : EIATTR_KPARAM_INFO
	.align		4
.L_25:
        /*0078*/ 	.byte	0x04, 0x17
        /*007a*/ 	.short	(.L_27 - .L_26)
.L_26:
        /*007c*/ 	.word	0x00000000
        /*0080*/ 	.short	0x0000
        /*0082*/ 	.short	0x0000
        /*0084*/ 	.byte	0x00, 0xf4, 0x21, 0x00


	//----- nvinfo : EIATTR_SPARSE_MMA_MASK
	.align		4
.L_27:
        /*0088*/ 	.byte	0x03, 0x50
        /*008a*/ 	.short	0x0000


	//----- nvinfo : EIATTR_MAXREG_COUNT
	.align		4
        /*008c*/ 	.byte	0x03, 0x1b
        /*008e*/ 	.short	0x00ff


	//----- nvinfo : EIATTR_EXIT_INSTR_OFFSETS
	.align		4
        /*0090*/ 	.byte	0x04, 0x1c
        /*0092*/ 	.short	(.L_29 - .L_28)


	//   ....[0]....
.L_28:
        /*0094*/ 	.word	0x00000320


	//   ....[1]....
        /*0098*/ 	.word	0x00000340


	//----- nvinfo : EIATTR_REQNTID
	.align		4
.L_29:
        /*009c*/ 	.byte	0x04, 0x10
        /*009e*/ 	.short	(.L_31 - .L_30)
.L_30:
        /*00a0*/ 	.word	0x00000080
        /*00a4*/ 	.word	0x00000001
        /*00a8*/ 	.word	0x00000001


	//----- nvinfo : EIATTR_CBANK_PARAM_SIZE
	.align		4
.L_31:
        /*00ac*/ 	.byte	0x03, 0x19
        /*00ae*/ 	.short	0x003c


	//----- nvinfo : EIATTR_PARAM_CBANK
	.align		4
        /*00b0*/ 	.byte	0x04, 0x0a
        /*00b2*/ 	.short	(.L_33 - .L_32)
	.align		4
.L_32:
        /*00b4*/ 	.word	index@(.nv.constant0.triton_poi_fused__native_batch_norm_legit_no_training_add_28)
        /*00b8*/ 	.short	0x0210
        /*00ba*/ 	.short	0x003c


	//----- nvinfo : EIATTR_SW_WAR
	.align		4
.L_33:
        /*00bc*/ 	.byte	0x04, 0x36
        /*00be*/ 	.short	(.L_35 - .L_34)
.L_34:
        /*00c0*/ 	.word	0x00000008
.L_35:


//--------------------- .nv.callgraph             --------------------------
	.section	.nv.callgraph,"",@"SHT_CUDA_CALLGRAPH"
	.align	4
	.sectionentsize	8
	.align		4
        /*0000*/ 	.word	0x00000000
	.align		4
        /*0004*/ 	.word	0xffffffff
	.align		4
        /*0008*/ 	.word	0x00000000
	.align		4
        /*000c*/ 	.word	0xfffffffe
	.align		4
        /*0010*/ 	.word	0x00000000
	.align		4
        /*0014*/ 	.word	0xfffffffd
	.align		4
        /*0018*/ 	.word	0x00000000
	.align		4
        /*001c*/ 	.word	0xfffffffc


//--------------------- .nv.constant4             --------------------------
	.section	.nv.constant4,"a",@progbits
	.align	8
	.align		8
.nv.constant4:
        /*0000*/ 	.dword	_$_str
	.align		8
        /*0008*/ 	.dword	_$_str_$_2


//--------------------- .text.triton_poi_fused__native_batch_norm_legit_no_training_add_28 --------------------------
	.section	.text.triton_poi_fused__native_batch_norm_legit_no_training_add_28,"ax",@progbits
	.align	128
        .global         triton_poi_fused__native_batch_norm_legit_no_training_add_28
        .type           triton_poi_fused__native_batch_norm_legit_no_training_add_28,@function
        .size           triton_poi_fused__native_batch_norm_legit_no_training_add_28,(.L_x_1 - triton_poi_fused__native_batch_norm_legit_no_training_add_28)
        .other          triton_poi_fused__native_batch_norm_legit_no_training_add_28,@"STO_CUDA_ENTRY STV_DEFAULT"
triton_poi_fused__native_batch_norm_legit_no_training_add_28:
.text.triton_poi_fused__native_batch_norm_legit_no_training_add_28:
[----:B------:R-:W0:Y:S01]  /*0000*/  LDC R1, c[0x0][0x28] ;  /* 0x00000a00ff017b82 */ /* 0x000e220000000800 */
[----:B------:R-:W1:Y:S07]  /*0010*/  S2R R0, SR_TID.X ;  /* 0x0000000000007919 */ /* 0x000e6e0000002100 */
[----:B------:R-:W2:Y:S01]  /*0020*/  LDC.64 R12, c[0x0][0x228] ;  /* 0x00008a00ff0c7b82 */ /* 0x000ea20000000a00 */
[----:B------:R-:W-:Y:S01]  /*0030*/  ULDC.64 UR4, c[0x0][0x208] ;  /* 0x0000820000047ab9 */ /* 0x000fe20000000a00 */
[----:B------:R-:W3:Y:S06]  /*0040*/  S2R R3, SR_CTAID.X ;  /* 0x0000000000037919 */ /* 0x000eec0000002500 */
[----:B------:R-:W4:Y:S08]  /*0050*/  LDC.64 R8, c[0x0][0x218] ;  /* 0x00008600ff087b82 */ /* 0x000f300000000a00 */
[----:B------:R-:W5:Y:S08]  /*0060*/  LDC.64 R10, c[0x0][0x220] ;  /* 0x00008800ff0a7b82 */ /* 0x000f700000000a00 */
[----:B------:R-:W5:Y:S01]  /*0070*/  LDC.64 R14, c[0x0][0x230] ;  /* 0x00008c00ff0e7b82 */ /* 0x000f620000000a00 */
[----:B-1----:R-:W-:-:S07]  /*0080*/  LOP3.LUT R0, R0, 0x7f, RZ, 0xc0, !PT ;  /* 0x0000007f00007812 */ /* 0x002fce00078ec0ff */
[----:B------:R-:W1:Y:S01]  /*0090*/  LDC.64 R16, c[0x0][0x238] ;  /* 0x00008e00ff107b82 */ /* 0x000e620000000a00 */
[----:B---3--:R-:W-:-:S04]  /*00a0*/  LEA R0, R3, R0, 0x7 ;  /* 0x0000000003007211 */ /* 0x008fc800078e38ff */
[C---:B------:R-:W-:Y:S01]  /*00b0*/  ISETP.GE.AND P2, PT, R0.reuse, 0xa00, PT ;  /* 0x00000a000000780c */ /* 0x040fe20003f46270 */
[----:B------:R-:W-:Y:S02]  /*00c0*/  IMAD.HI R2, R0, 0x66666667, RZ ;  /* 0x6666666700027827 */ /* 0x000fe400078e02ff */
[----:B------:R-:W3:Y:S03]  /*00d0*/  LDC.64 R4, c[0x0][0x210] ;  /* 0x00008400ff047b82 */ /* 0x000ee60000000a00 */
[----:B------:R-:W-:-:S04]  /*00e0*/  SHF.R.U32.HI R3, RZ, 0x1f, R2 ;  /* 0x0000001fff037819 */ /* 0x000fc80000011602 */
[----:B------:R-:W-:-:S05]  /*00f0*/  LEA.HI.SX32 R3, R2, R3, 0x1a ;  /* 0x0000000302037211 */ /* 0x000fca00078fd2ff */
[----:B------:R-:W-:Y:S01]  /*0100*/  IMAD R19, R3, -0xa0, R0 ;  /* 0xffffff6003137824 */ /* 0x000fe200078e0200 */
[----:B------:R-:W-:-:S03]  /*0110*/  CS2R R2, SRZ ;  /* 0x0000000000027805 */ /* 0x000fc6000001ff00 */
[----:B--2---:R-:W-:-:S05]  /*0120*/  IMAD.WIDE R12, R19, 0x4, R12 ;  /* 0x00000004130c7825 */ /* 0x004fca00078e020c */
[----:B------:R2:W3:Y:S01]  /*0130*/  @!P2 LDG.E.EL R2, desc[UR4][R12.64] ;  /* 0x000000040c02a981 */ /* 0x0004e2000c2e1900 */
[----:B------:R-:W-:Y:S01]  /*0140*/  CS2R R6, SRZ ;  /* 0x0000000000067805 */ /* 0x000fe2000001ff00 */
[----:B----4-:R-:W-:Y:S01]  /*0150*/  IMAD.WIDE R8, R0, 0x4, R8 ;  /* 0x0000000400087825 */ /* 0x010fe200078e0208 */
[----:B------:R-:W-:-:S03]  /*0160*/  HFMA2.MMA R18, -RZ, RZ, 0, 0 ;  /* 0x00000000ff127435 */ /* 0x000fc600000001ff */
[C---:B-----5:R-:W-:Y:S01]  /*0170*/  IMAD.WIDE R10, R19.reuse, 0x4, R10 ;  /* 0x00000004130a7825 */ /* 0x060fe200078e020a */
[----:B------:R4:W5:Y:S04]  /*0180*/  @!P2 LDG.E R6, desc[UR4][R8.64] ;  /* 0x000000040806a981 */ /* 0x000968000c1e1900 */
[----:B------:R3:W5:Y:S01]  /*0190*/  @!P2 LDG.E.EL R3, desc[UR4][R10.64] ;  /* 0x000000040a03a981 */ /* 0x000762000c2e1900 */
[----:B0-2---:R-:W-:-:S04]  /*01a0*/  IMAD.WIDE R12, R19, 0x4, R14 ;  /* 0x00000004130c7825 */ /* 0x005fc800078e020e */
[----:B-1----:R-:W-:Y:S01]  /*01b0*/  IMAD.WIDE R14, R19, 0x4, R16 ;  /* 0x00000004130e7825 */ /* 0x002fe200078e0210 */
[----:B------:R-:W-:Y:S01]  /*01c0*/  MOV R16, RZ ;  /* 0x000000ff00107202 */ /* 0x000fe20000000f00 */
[----:B------:R-:W2:Y:S01]  /*01d0*/  @!P2 LDG.E.EL R7, desc[UR4][R12.64] ;  /* 0x000000040c07a981 */ /* 0x000ea2000c2e1900 */
[----:B----4-:R-:W0:Y:S01]  /*01e0*/  LDC.64 R8, c[0x0][0x240] ;  /* 0x00009000ff087b82 */ /* 0x010e220000000a00 */
[----:B---3--:R-:W-:Y:S02]  /*01f0*/  IMAD.WIDE R4, R0, 0x4, R4 ;  /* 0x0000000400047825 */ /* 0x008fe400078e0204 */
[----:B------:R-:W2:Y:S04]  /*0200*/  @!P2 LDG.E.EL R18, desc[UR4][R14.64] ;  /* 0x000000040e12a981 */ /* 0x000ea8000c2e1900 */
[----:B------:R-:W3:Y:S01]  /*0210*/  @!P2 LDG.E R16, desc[UR4][R4.64] ;  /* 0x000000040410a981 */ /* 0x000ee2000c1e1900 */
[----:B------:R-:W-:Y:S01]  /*0220*/  HFMA2.MMA R11, -RZ, RZ, 1.625, 0 ;  /* 0x3e800000ff0b7435 */ /* 0x000fe200000001ff */
[----:B------:R-:W-:-:S04]  /*0230*/  FADD R2, R2, 9.9999997473787516356e-06 ;  /* 0x3727c5ac02027421 */ /* 0x000fc80000000000 */
[----:B------:R-:W1:Y:S01]  /*0240*/  MUFU.SQRT R10, R2 ;  /* 0x00000002000a7308 */ /* 0x000e620000002000 */
[----:B-----5:R-:W-:Y:S01]  /*0250*/  FADD R3, -R3, R6 ;  /* 0x0000000603037221 */ /* 0x020fe20000000100 */
[C---:B-1----:R-:W-:Y:S02]  /*0260*/  FSETP.GT.AND P0, PT, R10.reuse, 8.50705917302346158658e+37, PT ;  /* 0x7e8000000a00780b */ /* 0x042fe40003f04000 */
[----:B------:R-:W-:Y:S02]  /*0270*/  FSETP.GEU.AND P1, PT, R10, 1.175494350822287508e-38, PT ;  /* 0x008000000a00780b */ /* 0x000fe40003f2e000 */
[----:B------:R-:W-:-:S09]  /*0280*/  FSEL R11, R11, 1, P0 ;  /* 0x3f8000000b0b7808 */ /* 0x000fd20000000000 */
[----:B------:R-:W-:Y:S02]  /*0290*/  @P0 FMUL R10, R10, 0.25 ;  /* 0x3e8000000a0a0820 */ /* 0x000fe40000400000 */
[----:B------:R-:W-:Y:S02]  /*02a0*/  @!P1 FMUL R11, R11, 16777216 ;  /* 0x4b8000000b0b9820 */ /* 0x000fe40000400000 */
[----:B------:R-:W-:-:S06]  /*02b0*/  @!P1 FMUL R10, R10, 16777216 ;  /* 0x4b8000000a0a9820 */ /* 0x000fcc0000400000 */
[----:B------:R-:W1:Y:S02]  /*02c0*/  MUFU.RCP R10, R10 ;  /* 0x0000000a000a7308 */ /* 0x000e640000001000 */
[----:B-1----:R-:W-:-:S04]  /*02d0*/  FMUL R2, R10, R11 ;  /* 0x0000000b0a027220 */ /* 0x002fc80000400000 */
[----:B------:R-:W-:-:S04]  /*02e0*/  FMUL R3, R3, R2 ;  /* 0x0000000203037220 */ /* 0x000fc80000400000 */
[----:B--2---:R-:W-:Y:S01]  /*02f0*/  FFMA R7, R3, R7, R18 ;  /* 0x0000000703077223 */ /* 0x004fe20000000012 */
[----:B0-----:R-:W-:-:S04]  /*0300*/  IMAD.WIDE R2, R0, 0x4, R8 ;  /* 0x0000000400027825 */ /* 0x001fc800078e0208 */
[----:B---3--:R-:W-:Y:S01]  /*0310*/  FADD R7, R7, R16 ;  /* 0x0000001007077221 */ /* 0x008fe20000000000 */
[----:B------:R-:W-:Y:S06]  /*0320*/  @P2 EXIT ;  /* 0x000000000000294d */ /* 0x000fec0003800000 */
[----:B------:R-:W-:Y:S01]  /*0330*/  STG.E desc[UR4][R2.64], R7 ;  /* 0x0000000702007986 */ /* 0x000fe2000c101904 */
[----:B------:R-:W-:Y:S05]  /*0340*/  EXIT ;  /* 0x000000000000794d */ /* 0x000fea0003800000 */
.L_x_0:
[----:B------:R-:W-:-:S00]  /*0350*/  BRA `(.L_x_0) ;  /* 0xfffffffc00fc7947 */ /* 0x000fc0000383ffff */
[----:B------:R-:W-:-:S00]  /*0360*/  NOP ;  /* 0x0000000000007918 */ /* 0x000fc00000000000 */
        /* <DEDUP_REMOVED lines=9> */
.L_x_1:


//--------------------- .nv.global.init           --------------------------
	.section	.nv.global.init,"aw",@progbits
.nv.global.init:
	.type		_$_str,@object
	.size		_$_str,(_$_str_$_2 - _$_str)
_$_str:
        /*0000*/ 	.byte	0x5f, 0x5f, 0x43, 0x55, 0x44, 0x41, 0x5f, 0x46, 0x54, 0x5a, 0x00
	.type		_$_str_$_2,@object
	.size		_$_str_$_2,(.L_1 - _$_str_$_2)
_$_str_$_2:
        /*000b*/ 	.byte	0x5f, 0x5f, 0x43, 0x55, 0x44, 0x41, 0x5f, 0x50, 0x52, 0x45, 0x43, 0x5f, 0x53, 0x51, 0x52, 0x54
        /*001b*/ 	.byte	0x00
.L_1:


//--------------------- .nv.constant0.triton_poi_fused__native_batch_norm_legit_no_training_add_28 --------------------------
	.section	.nv.constant0.triton_poi_fused__native_batch_norm_legit_no_training_add_28,"a",@progbits
	.sectionflags	@""
	.align	4
.nv.constant0.triton_poi_fused__native_batch_norm_legit_no_training_add_28:
	.zero		588
